	.headerflags	@"EF_CUDA_TEXMODE_UNIFIED EF_CUDA_64BIT_ADDRESS EF_CUDA_ACCELERATORS EF_CUDA_SM90 EF_CUDA_VIRTUAL_SM(EF_CUDA_SM90)"
	.elftype	@"ET_EXEC"


//--------------------- .nv.info                  --------------------------
	.section	.nv.info,"",@"SHT_CUDA_INFO"
	.align	4


	//----- nvinfo : EIATTR_REGCOUNT
	.align		4
        /*0000*/ 	.byte	0x04, 0x2f
        /*0002*/ 	.short	(.L_3 - .L_2)
	.align		4
.L_2:
        /*0004*/ 	.word	index@(triton_poi_fused__native_batch_norm_legit_no_training_cat_relu_39)
        /*0008*/ 	.word	0x00000038


	//----- nvinfo : EIATTR_MIN_STACK_SIZE
	.align		4
.L_3:
        /*000c*/ 	.byte	0x04, 0x12
        /*000e*/ 	.short	(.L_5 - .L_4)
	.align		4
.L_4:
        /*0010*/ 	.word	index@(triton_poi_fused__native_batch_norm_legit_no_training_cat_relu_39)
        /*0014*/ 	.word	0x00000000


	//----- nvinfo : EIATTR_FRAME_SIZE
	.align		4
.L_5:
        /*0018*/ 	.byte	0x04, 0x11
        /*001a*/ 	.short	(.L_7 - .L_6)
	.align		4
.L_6:
        /*001c*/ 	.word	index@(triton_poi_fused__native_batch_norm_legit_no_training_cat_relu_39)
        /*0020*/ 	.word	0x00000000


	//----- nvinfo : EIATTR_MIN_STACK_SIZE
	.align		4
.L_7:
        /*0024*/ 	.byte	0x04, 0x12
        /*0026*/ 	.short	(.L_9 - .L_8)
	.align		4
.L_8:
        /*0028*/ 	.word	index@(triton_poi_fused__native_batch_norm_legit_no_training_cat_relu_39)
        /*002c*/ 	.word	0x00000000
.L_9:


//--------------------- .nv.info.triton_poi_fused__native_batch_norm_legit_no_training_cat_relu_39 --------------------------
	.section	.nv.info.triton_poi_fused__native_batch_norm_legit_no_training_cat_relu_39,"",@"SHT_CUDA_INFO"
	.sectionflags	@""
	.align	4


	//----- nvinfo : EIATTR_CUDA_API_VERSION
	.align		4
        /*0000*/ 	.byte	0x04, 0x37
        /*0002*/ 	.short	(.L_11 - .L_10)
.L_10:
        /*0004*/ 	.word	0x0000007c


	//----- nvinfo : EIATTR_KPARAM_INFO
	.align		4
.L_11:
        /*0008*/ 	.byte	0x04, 0x17
        /*000a*/ 	.short	(.L_13 - .L_12)
.L_12:
        /*000c*/ 	.word	0x00000000
        /*0010*/ 	.short	0x0008
        /*0012*/ 	.short	0x0040
        /*0014*/ 	.byte	0x00, 0xf0, 0x11, 0x00


	//----- nvinfo : EIATTR_KPARAM_INFO
	.align		4
.L_13:
        /*0018*/ 	.byte	0x04, 0x17
        /*001a*/ 	.short	(.L_15 - .L_14)
.L_14:
        /*001c*/ 	.word	0x00000000
        /*0020*/ 	.short	0x0007
        /*0022*/ 	.short	0x0038
        /*0024*/ 	.byte	0x00, 0xf4, 0x21, 0x00


	//----- nvinfo : EIATTR_KPARAM_INFO
	.align		4
.L_15:
        /*0028*/ 	.byte	0x04, 0x17
        /*002a*/ 	.short	(.L_17 - .L_16)
.L_16:
        /*002c*/ 	.word	0x00000000
        /*0030*/ 	.short	0x0006
        /*0032*/ 	.short	0x0030
        /*0034*/ 	.byte	0x00, 0xf4, 0x21, 0x00


	//----- nvinfo : EIATTR_KPARAM_INFO
	.align		4
.L_17:
        /*0038*/ 	.byte	0x04, 0x17
        /*003a*/ 	.short	(.L_19 - .L_18)
.L_18:
        /*003c*/ 	.word	0x00000000
        /*0040*/ 	.short	0x0005
        /*0042*/ 	.short	0x0028
        /*0044*/ 	.byte	0x00, 0xf4, 0x21, 0x00


	//----- nvinfo : EIATTR_KPARAM_INFO
	.align		4
.L_19:
        /*0048*/ 	.byte	0x04, 0x17
        /*004a*/ 	.short	(.L_21 - .L_20)
.L_20:
        /*004c*/ 	.word	0x00000000
        /*0050*/ 	.short	0x0004
        /*0052*/ 	.short	0x0020
        /*0054*/ 	.byte	0x00, 0xf4, 0x21, 0x00


	//----- nvinfo : EIATTR_KPARAM_INFO
	.align		4
.L_21:
        /*0058*/ 	.byte	0x04, 0x17
        /*005a*/ 	.short	(.L_23 - .L_22)
.L_22:
        /*005c*/ 	.word	0x00000000
        /*0060*/ 	.short	0x0003
        /*0062*/ 	.short	0x0018
        /*0064*/ 	.byte	0x00, 0xf4, 0x21, 0x00


	//----- nvinfo : EIATTR_KPARAM_INFO
	.align		4
.L_23:
        /*0068*/ 	.byte	0x04, 0x17
        /*006a*/ 	.short	(.L_25 - .L_24)
.L_24:
        /*006c*/ 	.word	0x00000000
        /*0070*/ 	.short	0x0002
        /*0072*/ 	.short	0x0010
        /*0074*/ 	.byte	0x00, 0xf4, 0x21, 0x00


	//----- nvinfo : EIATTR_KPARAM_INFO
	.align		4
.L_25:
        /*0078*/ 	.byte	0x04, 0x17
        /*007a*/ 	.short	(.L_27 - .L_26)
.L_26:
        /*007c*/ 	.word	0x00000000
        /*0080*/ 	.short	0x0001
        /*0082*/ 	.short	0x0008
        /*0084*/ 	.byte	0x00, 0xf4, 0x21, 0x00


	//----- nvinfo : EIATTR_KPARAM_INFO
	.align		4
.L_27:
        /*0088*/ 	.byte	0x04, 0x17
        /*008a*/ 	.short	(.L_29 - .L_28)
.L_28:
        /*008c*/ 	.word	0x00000000
        /*0090*/ 	.short	0x0000
        /*0092*/ 	.short	0x0000
        /*0094*/ 	.byte	0x00, 0xf4, 0x21, 0x00


	//----- nvinfo : EIATTR_SPARSE_MMA_MASK
	.align		4
.L_29:
        /*0098*/ 	.byte	0x03, 0x50
        /*009a*/ 	.short	0x0000


	//----- nvinfo : EIATTR_MAXREG_COUNT
	.align		4
        /*009c*/ 	.byte	0x03, 0x1b
        /*009e*/ 	.short	0x00ff


	//----- nvinfo : EIATTR_EXIT_INSTR_OFFSETS
	.align		4
        /*00a0*/ 	.byte	0x04, 0x1c
        /*00a2*/ 	.short	(.L_31 - .L_30)


	//   ....[0]....
.L_30:
        /*00a4*/ 	.word	0x00001220


	//   ....[1]....
        /*00a8*/ 	.word	0x00001240


	//----- nvinfo : EIATTR_REQNTID
	.align		4
.L_31:
        /*00ac*/ 	.byte	0x04, 0x10
        /*00ae*/ 	.short	(.L_33 - .L_32)
.L_32:
        /*00b0*/ 	.word	0x00000080
        /*00b4*/ 	.word	0x00000001
        /*00b8*/ 	.word	0x00000001


	//----- nvinfo : EIATTR_CBANK_PARAM_SIZE
	.align		4
.L_33:
        /*00bc*/ 	.byte	0x03, 0x19
        /*00be*/ 	.short	0x0044


	//----- nvinfo : EIATTR_PARAM_CBANK
	.align		4
        /*00c0*/ 	.byte	0x04, 0x0a
        /*00c2*/ 	.short	(.L_35 - .L_34)
	.align		4
.L_34:
        /*00c4*/ 	.word	index@(.nv.constant0.triton_poi_fused__native_batch_norm_legit_no_training_cat_relu_39)
        /*00c8*/ 	.short	0x0210
        /*00ca*/ 	.short	0x0044


	//----- nvinfo : EIATTR_SW_WAR
	.align		4
.L_35:
        /*00cc*/ 	.byte	0x04, 0x36
        /*00ce*/ 	.short	(.L_37 - .L_36)
.L_36:
        /*00d0*/ 	.word	0x00000008
.L_37:


//--------------------- .nv.callgraph             --------------------------
	.section	.nv.callgraph,"",@"SHT_CUDA_CALLGRAPH"
	.align	4
	.sectionentsize	8
	.align		4
        /*0000*/ 	.word	0x00000000
	.align		4
        /*0004*/ 	.word	0xffffffff
	.align		4
        /*0008*/ 	.word	0x00000000
	.align		4
        /*000c*/ 	.word	0xfffffffe
	.align		4
        /*0010*/ 	.word	0x00000000
	.align		4
        /*0014*/ 	.word	0xfffffffd
	.align		4
        /*0018*/ 	.word	0x00000000
	.align		4
        /*001c*/ 	.word	0xfffffffc


//--------------------- .nv.constant4             --------------------------
	.section	.nv.constant4,"a",@progbits
	.align	8
	.align		8
.nv.constant4:
        /*0000*/ 	.dword	_$_str
	.align		8
        /*0008*/ 	.dword	_$_str_$_2


//--------------------- .text.triton_poi_fused__native_batch_norm_legit_no_training_cat_relu_39 --------------------------
	.section	.text.triton_poi_fused__native_batch_norm_legit_no_training_cat_relu_39,"ax",@progbits
	.align	128
        .global         triton_poi_fused__native_batch_norm_legit_no_training_cat_relu_39
        .type           triton_poi_fused__native_batch_norm_legit_no_training_cat_relu_39,@function
        .size           triton_poi_fused__native_batch_norm_legit_no_training_cat_relu_39,(.L_x_1 - triton_poi_fused__native_batch_norm_legit_no_training_cat_relu_39)
        .other          triton_poi_fused__native_batch_norm_legit_no_training_cat_relu_39,@"STO_CUDA_ENTRY STV_DEFAULT"
triton_poi_fused__native_batch_norm_legit_no_training_cat_relu_39:
.text.triton_poi_fused__native_batch_norm_legit_no_training_cat_relu_39:
[----:B------:R-:W0:Y:S01]  /*0000*/  LDC R1, c[0x0][0x28] ;  /* 0x00000a00ff017b82 */ /* 0x000e220000000800 */
[----:B------:R-:W1:Y:S07]  /*0010*/  S2R R0, SR_TID.X ;  /* 0x0000000000007919 */ /* 0x000e6e0000002100 */
[----:B------:R-:W2:Y:S01]  /*0020*/  LDC.64 R2, c[0x0][0x228] ;  /* 0x00008a00ff027b82 */ /* 0x000ea20000000a00 */
[----:B------:R-:W-:Y:S01]  /*0030*/  CS2R R10, SRZ ;  /* 0x00000000000a7805 */ /* 0x000fe2000001ff00 */
[----:B------:R-:W-:Y:S01]  /*0040*/  ULDC.64 UR4, c[0x0][0x208] ;  /* 0x0000820000047ab9 */ /* 0x000fe20000000a00 */
[----:B------:R-:W3:Y:S01]  /*0050*/  S2R R5, SR_CTAID.X ;  /* 0x0000000000057919 */ /* 0x000ee20000002500 */
[----:B------:R-:W-:-:S02]  /*0060*/  IMAD.MOV.U32 R12, RZ, RZ, RZ ;  /* 0x000000ffff0c7224 */ /* 0x000fc400078e00ff */
[----:B------:R-:W-:Y:S02]  /*0070*/  IMAD.MOV.U32 R26, RZ, RZ, RZ ;  /* 0x000000ffff1a7224 */ /* 0x000fe400078e00ff */
[----:B------:R-:W-:Y:S01]  /*0080*/  IMAD.MOV.U32 R23, RZ, RZ, RZ ;  /* 0x000000ffff177224 */ /* 0x000fe200078e00ff */
[----:B------:R-:W4:Y:S01]  /*0090*/  LDC.64 R24, c[0x0][0x220] ;  /* 0x00008800ff187b82 */ /* 0x000f220000000a00 */
[----:B------:R-:W-:-:S07]  /*00a0*/  IMAD.MOV.U32 R45, RZ, RZ, 0x3e800000 ;  /* 0x3e800000ff2d7424 */ /* 0x000fce00078e00ff */
[----:B------:R-:W5:Y:S01]  /*00b0*/  LDC.64 R16, c[0x0][0x230] ;  /* 0x00008c00ff107b82 */ /* 0x000f620000000a00 */
[----:B------:R-:W-:Y:S01]  /*00c0*/  IMAD.MOV.U32 R35, RZ, RZ, RZ ;  /* 0x000000ffff237224 */ /* 0x000fe200078e00ff */
[----:B------:R-:W-:Y:S02]  /*00d0*/  CS2R R36, SRZ ;  /* 0x0000000000247805 */ /* 0x000fe4000001ff00 */
[----:B------:R-:W-:Y:S01]  /*00e0*/  CS2R R38, SRZ ;  /* 0x0000000000267805 */ /* 0x000fe2000001ff00 */
[----:B------:R-:W-:Y:S01]  /*00f0*/  IMAD.MOV.U32 R46, RZ, RZ, RZ ;  /* 0x000000ffff2e7224 */ /* 0x000fe200078e00ff */
[----:B------:R-:W-:Y:S02]  /*0100*/  CS2R R40, SRZ ;  /* 0x0000000000287805 */ /* 0x000fe4000001ff00 */
[----:B------:R-:W2:Y:S01]  /*0110*/  LDC.64 R52, c[0x0][0x210] ;  /* 0x00008400ff347b82 */ /* 0x000ea20000000a00 */
[----:B------:R-:W-:Y:S01]  /*0120*/  CS2R R42, SRZ ;  /* 0x00000000002a7805 */ /* 0x000fe2000001ff00 */
[----:B------:R-:W-:Y:S01]  /*0130*/  IMAD.MOV.U32 R44, RZ, RZ, RZ ;  /* 0x000000ffff2c7224 */ /* 0x000fe200078e00ff */
[----:B------:R-:W-:Y:S01]  /*0140*/  ULDC.64 UR6, c[0x0][0x218] ;  /* 0x0000860000067ab9 */ /* 0x000fe20000000a00 */
[----:B-1----:R-:W-:Y:S01]  /*0150*/  IMAD.SHL.U32 R0, R0, 0x4, RZ ;  /* 0x0000000400007824 */ /* 0x002fe200078e00ff */
[----:B---3--:R-:W-:-:S04]  /*0160*/  SHF.R.S32.HI R4, RZ, 0x15, R5 ;  /* 0x00000015ff047819 */ /* 0x008fc80000011405 */
[----:B------:R-:W-:Y:S02]  /*0170*/  LOP3.LUT R0, R0, 0x1fc, RZ, 0xc0, !PT ;  /* 0x000001fc00007812 */ /* 0x000fe400078ec0ff */
[----:B------:R-:W-:-:S03]  /*0180*/  SGXT R4, R4, 0x1 ;  /* 0x000000010404781a */ /* 0x000fc60000000200 */
[----:B------:R-:W-:-:S04]  /*0190*/  IMAD R5, R5, 0x400, R0 ;  /* 0x0000040005057824 */ /* 0x000fc800078e0200 */
[C---:B------:R-:W-:Y:S01]  /*01a0*/  VIADD R47, R5.reuse, 0x200 ;  /* 0x00000200052f7836 */ /* 0x040fe20000000000 */
[C---:B------:R-:W-:Y:S02]  /*01b0*/  LEA.HI R0, R4.reuse, R5, RZ, 0x6 ;  /* 0x0000000504007211 */ /* 0x040fe400078f30ff */
[----:B------:R-:W-:Y:S02]  /*01c0*/  ISETP.GE.AND P1, PT, R5, 0x11e00, PT ;  /* 0x00011e000500780c */ /* 0x000fe40003f26270 */
[----:B------:R-:W-:Y:S02]  /*01d0*/  SHF.R.S32.HI R27, RZ, 0x6, R0 ;  /* 0x00000006ff1b7819 */ /* 0x000fe40000011400 */
[----:B------:R-:W-:-:S03]  /*01e0*/  LEA.HI R4, R4, R47, RZ, 0x6 ;  /* 0x0000002f04047211 */ /* 0x000fc600078f30ff */
[----:B------:R-:W-:-:S05]  /*01f0*/  IMAD.HI R6, R27, 0x3949660b, RZ ;  /* 0x3949660b1b067827 */ /* 0x000fca00078e02ff */
[----:B------:R-:W-:-:S04]  /*0200*/  SHF.R.U32.HI R7, RZ, 0x1f, R6 ;  /* 0x0000001fff077819 */ /* 0x000fc80000011606 */
[----:B------:R-:W-:Y:S02]  /*0210*/  LEA.HI.SX32 R6, R6, R7, 0x1a ;  /* 0x0000000706067211 */ /* 0x000fe400078fd2ff */
[----:B------:R-:W-:-:S03]  /*0220*/  SHF.R.S32.HI R4, RZ, 0x6, R4 ;  /* 0x00000006ff047819 */ /* 0x000fc60000011404 */
[----:B------:R-:W-:Y:S02]  /*0230*/  IMAD R27, R6, -0x11e, R27 ;  /* 0xfffffee2061b7824 */ /* 0x000fe400078e021b */
[----:B------:R-:W-:-:S04]  /*0240*/  IMAD.HI R8, R4, 0x3949660b, RZ ;  /* 0x3949660b04087827 */ /* 0x000fc800078e02ff */
[----:B--2---:R-:W-:Y:S01]  /*0250*/  IMAD.WIDE R6, R27, 0x4, R2 ;  /* 0x000000041b067825 */ /* 0x004fe200078e0202 */
[----:B------:R-:W-:-:S04]  /*0260*/  SHF.R.U32.HI R9, RZ, 0x1f, R8 ;  /* 0x0000001fff097819 */ /* 0x000fc80000011608 */
[----:B------:R-:W2:Y:S04]  /*0270*/  @!P1 LDG.E.EL R10, desc[UR4][R6.64] ;  /* 0x00000004060a9981 */ /* 0x000ea8000c2e1900 */
[----:B------:R-:W3:Y:S01]  /*0280*/  @!P1 LDG.E.EL R11, desc[UR4][R6.64] ;  /* 0x00000004060b9981 */ /* 0x000ee2000c2e1900 */
[----:B------:R-:W-:Y:S02]  /*0290*/  LEA.HI.SX32 R9, R8, R9, 0x1a ;  /* 0x0000000908097211 */ /* 0x000fe400078fd2ff */
[----:B------:R-:W-:Y:S01]  /*02a0*/  ISETP.GE.AND P0, PT, R47, 0x11e00, PT ;  /* 0x00011e002f00780c */ /* 0x000fe20003f06270 */
[----:B------:R-:W4:Y:S01]  /*02b0*/  @!P1 LDG.E.EL R12, desc[UR4][R6.64] ;  /* 0x00000004060c9981 */ /* 0x000f22000c2e1900 */
[----:B------:R-:W-:Y:S02]  /*02c0*/  IMAD.MOV.U32 R8, RZ, RZ, RZ ;  /* 0x000000ffff087224 */ /* 0x000fe400078e00ff */
[----:B------:R-:W-:-:S02]  /*02d0*/  IMAD R18, R9, -0x11e, R4 ;  /* 0xfffffee209127824 */ /* 0x000fc400078e0204 */
[----:B------:R-:W-:Y:S02]  /*02e0*/  IMAD.MOV.U32 R4, RZ, RZ, RZ ;  /* 0x000000ffff047224 */ /* 0x000fe400078e00ff */
[----:B------:R-:W-:Y:S01]  /*02f0*/  IMAD.WIDE R2, R18, 0x4, R2 ;  /* 0x0000000412027825 */ /* 0x000fe200078e0202 */
[----:B------:R1:W5:Y:S04]  /*0300*/  @!P1 LDG.E.EL R8, desc[UR4][R6.64] ;  /* 0x0000000406089981 */ /* 0x000368000c2e1900 */
[----:B------:R-:W5:Y:S04]  /*0310*/  @!P0 LDG.E.EL R4, desc[UR4][R2.64] ;  /* 0x0000000402048981 */ /* 0x000f68000c2e1900 */
[----:B------:R-:W5:Y:S04]  /*0320*/  @!P0 LDG.E.EL R26, desc[UR4][R2.64] ;  /* 0x00000004021a8981 */ /* 0x000f68000c2e1900 */
[----:B------:R-:W5:Y:S01]  /*0330*/  @!P0 LDG.E.EL R23, desc[UR4][R2.64] ;  /* 0x0000000402178981 */ /* 0x000f62000c2e1900 */
[----:B------:R-:W-:Y:S01]  /*0340*/  IMAD.HI R28, R5, 0x3949660b, RZ ;  /* 0x3949660b051c7827 */ /* 0x000fe200078e02ff */
[----:B------:R-:W-:-:S02]  /*0350*/  LOP3.LUT R0, R0, 0xffffffc0, RZ, 0xc0, !PT ;  /* 0xffffffc000007812 */ /* 0x000fc400078ec0ff */
[----:B------:R1:W5:Y:S01]  /*0360*/  @!P0 LDG.E.EL R46, desc[UR4][R2.64] ;  /* 0x00000004022e8981 */ /* 0x000362000c2e1900 */
[----:B------:R-:W-:Y:S01]  /*0370*/  IMAD.HI R22, R47, 0x3949660b, RZ ;  /* 0x3949660b2f167827 */ /* 0x000fe200078e02ff */
[----:B------:R-:W-:-:S03]  /*0380*/  SHF.R.U32.HI R9, RZ, 0x1f, R28 ;  /* 0x0000001fff097819 */ /* 0x000fc6000001161c */
[----:B------:R-:W-:Y:S01]  /*0390*/  IMAD.IADD R0, R5, 0x1, -R0 ;  /* 0x0000000105007824 */ /* 0x000fe200078e0a00 */
[----:B------:R-:W-:Y:S02]  /*03a0*/  LEA.HI.SX32 R28, R28, R9, 0x14 ;  /* 0x000000091c1c7211 */ /* 0x000fe400078fa2ff */
[----:B-1----:R-:W-:Y:S02]  /*03b0*/  SHF.R.U32.HI R7, RZ, 0x1f, R22 ;  /* 0x0000001fff077819 */ /* 0x002fe40000011616 */
[----:B------:R-:W-:Y:S01]  /*03c0*/  SHF.R.S32.HI R49, RZ, 0x1f, R0 ;  /* 0x0000001fff317819 */ /* 0x000fe20000011400 */
[----:B------:R-:W-:Y:S01]  /*03d0*/  IMAD R20, R28, 0x300, RZ ;  /* 0x000003001c147824 */ /* 0x000fe200078e02ff */
[----:B------:R-:W-:Y:S01]  /*03e0*/  LEA.HI.SX32 R22, R22, R7, 0x14 ;  /* 0x0000000716167211 */ /* 0x000fe200078fa2ff */
[----:B------:R-:W-:-:S03]  /*03f0*/  IMAD.SHL.U32 R7, R27, 0x40, RZ ;  /* 0x000000401b077824 */ /* 0x000fc600078e00ff */
[--C-:B------:R-:W-:Y:S01]  /*0400*/  SHF.R.S32.HI R14, RZ, 0x1f, R20.reuse ;  /* 0x0000001fff0e7819 */ /* 0x100fe20000011414 */
[----:B------:R-:W-:Y:S01]  /*0410*/  IMAD R6, R22, 0x300, RZ ;  /* 0x0000030016067824 */ /* 0x000fe200078e02ff */
[----:B------:R-:W-:Y:S02]  /*0420*/  IADD3 R20, P2, P3, R7, R0, R20 ;  /* 0x0000000007147210 */ /* 0x000fe40007b5e014 */
[----:B------:R-:W-:Y:S01]  /*0430*/  SHF.R.S32.HI R21, RZ, 0x1f, R7 ;  /* 0x0000001fff157819 */ /* 0x000fe20000011407 */
[----:B------:R-:W-:-:S03]  /*0440*/  IMAD.SHL.U32 R7, R18, 0x40, RZ ;  /* 0x0000004012077824 */ /* 0x000fc600078e00ff */
[----:B------:R-:W-:Y:S02]  /*0450*/  IADD3.X R21, R21, R49, R14, P2, P3 ;  /* 0x0000003115157210 */ /* 0x000fe400017e640e */
[--C-:B------:R-:W-:Y:S01]  /*0460*/  IADD3 R19, P3, P5, R7, R0, R6.reuse ;  /* 0x0000000007137210 */ /* 0x100fe20007d7e006 */
[----:B------:R-:W-:Y:S01]  /*0470*/  IMAD R51, R28, -0x4780, R5 ;  /* 0xffffb8801c337824 */ /* 0x000fe200078e0205 */
[----:B------:R-:W-:Y:S01]  /*0480*/  SHF.R.S32.HI R6, RZ, 0x1f, R6 ;  /* 0x0000001fff067819 */ /* 0x000fe20000011406 */
[----:B------:R-:W1:Y:S01]  /*0490*/  LDC.64 R14, c[0x0][0x238] ;  /* 0x00008e00ff0e7b82 */ /* 0x000e620000000a00 */
[----:B------:R-:W-:-:S04]  /*04a0*/  SHF.R.S32.HI R0, RZ, 0x1f, R7 ;  /* 0x0000001fff007819 */ /* 0x000fc80000011407 */
[----:B------:R-:W-:Y:S02]  /*04b0*/  IADD3.X R49, R0, R49, R6, P3, P5 ;  /* 0x0000003100317210 */ /* 0x000fe40001fea406 */
[----:B0-----:R-:W-:Y:S01]  /*04c0*/  CS2R R2, SRZ ;  /* 0x0000000000027805 */ /* 0x001fe2000001ff00 */
[----:B------:R-:W-:Y:S02]  /*04d0*/  IMAD.MOV.U32 R29, RZ, RZ, RZ ;  /* 0x000000ffff1d7224 */ /* 0x000fe400078e00ff */
[----:B--2---:R-:W-:Y:S01]  /*04e0*/  FADD R10, R10, 9.9999997473787516356e-06 ;  /* 0x3727c5ac0a0a7421 */ /* 0x004fe20000000000 */
[----:B---3--:R-:W-:-:S05]  /*04f0*/  FADD R11, R11, 9.9999997473787516356e-06 ;  /* 0x3727c5ac0b0b7421 */ /* 0x008fca0000000000 */
[----:B------:R-:W0:Y:S01]  /*0500*/  MUFU.SQRT R10, R10 ;  /* 0x0000000a000a7308 */ /* 0x000e220000002000 */
[----:B----4-:R-:W-:-:S07]  /*0510*/  FADD R12, R12, 9.9999997473787516356e-06 ;  /* 0x3727c5ac0c0c7421 */ /* 0x010fce0000000000 */
[----:B------:R-:W2:Y:S01]  /*0520*/  MUFU.SQRT R11, R11 ;  /* 0x0000000b000b7308 */ /* 0x000ea20000002000 */
[----:B-----5:R-:W-:Y:S01]  /*0530*/  FADD R8, R8, 9.9999997473787516356e-06 ;  /* 0x3727c5ac08087421 */ /* 0x020fe20000000000 */
[----:B------:R-:W-:Y:S01]  /*0540*/  FADD R4, R4, 9.9999997473787516356e-06 ;  /* 0x3727c5ac04047421 */ /* 0x000fe20000000000 */
[----:B0-----:R-:W-:-:S05]  /*0550*/  FSETP.GT.AND P4, PT, R10, 8.50705917302346158658e+37, PT ;  /* 0x7e8000000a00780b */ /* 0x001fca0003f84000 */
[----:B------:R-:W0:Y:S01]  /*0560*/  MUFU.SQRT R12, R12 ;  /* 0x0000000c000c7308 */ /* 0x000e220000002000 */
[----:B------:R-:W-:Y:S02]  /*0570*/  FSETP.GEU.AND P2, PT, R10, 1.175494350822287508e-38, PT ;  /* 0x008000000a00780b */ /* 0x000fe40003f4e000 */
[----:B------:R-:W-:Y:S02]  /*0580*/  FSEL R0, R45, 1, P4 ;  /* 0x3f8000002d007808 */ /* 0x000fe40002000000 */
[----:B--2---:R-:W-:-:S03]  /*0590*/  FSETP.GT.AND P6, PT, R11, 8.50705917302346158658e+37, PT ;  /* 0x7e8000000b00780b */ /* 0x004fc60003fc4000 */
[----:B------:R-:W2:Y:S01]  /*05a0*/  MUFU.SQRT R8, R8 ;  /* 0x0000000800087308 */ /* 0x000ea20000002000 */
[----:B------:R-:W-:Y:S02]  /*05b0*/  FSETP.GEU.AND P5, PT, R11, 1.175494350822287508e-38, PT ;  /* 0x008000000b00780b */ /* 0x000fe40003fae000 */
[----:B------:R-:W-:Y:S01]  /*05c0*/  FSEL R7, R45, 1, P6 ;  /* 0x3f8000002d077808 */ /* 0x000fe20003000000 */
[----:B------:R-:W-:Y:S02]  /*05d0*/  @P4 FMUL R10, R10, 0.25 ;  /* 0x3e8000000a0a4820 */ /* 0x000fe40000400000 */
[----:B------:R-:W-:Y:S01]  /*05e0*/  @!P2 FMUL R0, R0, 16777216 ;  /* 0x4b8000000000a820 */ /* 0x000fe20000400000 */
[----:B0-----:R-:W-:Y:S01]  /*05f0*/  FSETP.GT.AND P3, PT, R12, 8.50705917302346158658e+37, PT ;  /* 0x7e8000000c00780b */ /* 0x001fe20003f64000 */
[----:B------:R-:W0:Y:S01]  /*0600*/  MUFU.SQRT R4, R4 ;  /* 0x0000000400047308 */ /* 0x000e220000002000 */
[----:B------:R-:W-:Y:S01]  /*0610*/  @!P2 FMUL R10, R10, 16777216 ;  /* 0x4b8000000a0aa820 */ /* 0x000fe20000400000 */
[----:B------:R-:W-:Y:S01]  /*0620*/  FSETP.GEU.AND P4, PT, R12, 1.175494350822287508e-38, PT ;  /* 0x008000000c00780b */ /* 0x000fe20003f8e000 */
[----:B------:R-:W-:Y:S01]  /*0630*/  @P6 FMUL R11, R11, 0.25 ;  /* 0x3e8000000b0b6820 */ /* 0x000fe20000400000 */
[----:B------:R-:W-:-:S02]  /*0640*/  FSEL R6, R45, 1, P3 ;  /* 0x3f8000002d067808 */ /* 0x000fc40001800000 */
[----:B------:R-:W-:Y:S01]  /*0650*/  @!P5 FMUL R7, R7, 16777216 ;  /* 0x4b8000000707d820 */ /* 0x000fe20000400000 */
[C---:B--2---:R-:W-:Y:S01]  /*0660*/  FSETP.GT.AND P2, PT, R8.reuse, 8.50705917302346158658e+37, PT ;  /* 0x7e8000000800780b */ /* 0x044fe20003f44000 */
[----:B------:R-:W-:Y:S01]  /*0670*/  @!P5 FMUL R11, R11, 16777216 ;  /* 0x4b8000000b0bd820 */ /* 0x000fe20000400000 */
[----:B------:R-:W-:Y:S01]  /*0680*/  FSETP.GEU.AND P6, PT, R8, 1.175494350822287508e-38, PT ;  /* 0x008000000800780b */ /* 0x000fe20003fce000 */
[----:B------:R-:W-:Y:S01]  /*0690*/  FADD R26, R26, 9.9999997473787516356e-06 ;  /* 0x3727c5ac1a1a7421 */ /* 0x000fe20000000000 */
[----:B------:R-:W-:Y:S01]  /*06a0*/  MUFU.RCP R31, R10 ;  /* 0x0000000a001f7308 */ /* 0x000fe20000001000 */
[----:B------:R-:W-:Y:S01]  /*06b0*/  @P3 FMUL R12, R12, 0.25 ;  /* 0x3e8000000c0c3820 */ /* 0x000fe20000400000 */
[----:B0-----:R-:W-:-:S03]  /*06c0*/  FSETP.GT.AND P5, PT, R4, 8.50705917302346158658e+37, PT ;  /* 0x7e8000000400780b */ /* 0x001fc60003fa4000 */
[----:B------:R-:W-:Y:S01]  /*06d0*/  @!P4 FMUL R12, R12, 16777216 ;  /* 0x4b8000000c0cc820 */ /* 0x000fe20000400000 */
[----:B------:R-:W-:Y:S02]  /*06e0*/  FSETP.GEU.AND P3, PT, R4, 1.175494350822287508e-38, PT ;  /* 0x008000000400780b */ /* 0x000fe40003f6e000 */
[----:B------:R-:W0:Y:S01]  /*06f0*/  MUFU.RCP R32, R11 ;  /* 0x0000000b00207308 */ /* 0x000e220000001000 */
[----:B------:R-:W-:-:S04]  /*0700*/  @P2 FMUL R8, R8, 0.25 ;  /* 0x3e80000008082820 */ /* 0x000fc80000400000 */
[----:B------:R-:W-:-:S03]  /*0710*/  @!P6 FMUL R8, R8, 16777216 ;  /* 0x4b8000000808e820 */ /* 0x000fc60000400000 */
[----:B------:R-:W2:Y:S01]  /*0720*/  MUFU.SQRT R30, R26 ;  /* 0x0000001a001e7308 */ /* 0x000ea20000002000 */
[----:B------:R-:W-:-:S04]  /*0730*/  @P5 FMUL R4, R4, 0.25 ;  /* 0x3e80000004045820 */ /* 0x000fc80000400000 */
[----:B------:R-:W-:-:S03]  /*0740*/  @!P3 FMUL R4, R4, 16777216 ;  /* 0x4b8000000404b820 */ /* 0x000fc60000400000 */
[----:B------:R3:W4:Y:S01]  /*0750*/  MUFU.RCP R33, R12 ;  /* 0x0000000c00217308 */ /* 0x0007220000001000 */
[----:B0-----:R-:W-:Y:S01]  /*0760*/  FMUL R32, R32, R7 ;  /* 0x0000000720207220 */ /* 0x001fe20000400000 */
[----:B------:R-:W-:-:S06]  /*0770*/  FADD R23, R23, 9.9999997473787516356e-06 ;  /* 0x3727c5ac17177421 */ /* 0x000fcc0000000000 */
[----:B------:R-:W0:Y:S01]  /*0780*/  MUFU.RCP R34, R8 ;  /* 0x0000000800227308 */ /* 0x000e220000001000 */
[----:B------:R-:W-:-:S07]  /*0790*/  FSEL R9, R45, 1, P2 ;  /* 0x3f8000002d097808 */ /* 0x000fce0001000000 */
[----:B------:R-:W5:Y:S01]  /*07a0*/  MUFU.RCP R10, R4 ;  /* 0x00000004000a7308 */ /* 0x000f620000001000 */
[----:B------:R-:W-:Y:S01]  /*07b0*/  FSEL R7, R45, 1, P5 ;  /* 0x3f8000002d077808 */ /* 0x000fe20002800000 */
[----:B---3--:R-:W-:-:S04]  /*07c0*/  IMAD.WIDE R12, R27, 0x4, R24 ;  /* 0x000000041b0c7825 */ /* 0x008fc800078e0218 */
[----:B------:R-:W-:Y:S01]  /*07d0*/  @!P4 FMUL R6, R6, 16777216 ;  /* 0x4b8000000606c820 */ /* 0x000fe20000400000 */
[----:B------:R-:W-:Y:S01]  /*07e0*/  @!P6 FMUL R9, R9, 16777216 ;  /* 0x4b8000000909e820 */ /* 0x000fe20000400000 */
[----:B--2---:R-:W-:Y:S01]  /*07f0*/  FSETP.GT.AND P4, PT, R30, 8.50705917302346158658e+37, PT ;  /* 0x7e8000001e00780b */ /* 0x004fe20003f84000 */
[----:B------:R-:W-:Y:S01]  /*0800*/  @!P3 FMUL R7, R7, 16777216 ;  /* 0x4b8000000707b820 */ /* 0x000fe20000400000 */
[----:B------:R-:W2:Y:S01]  /*0810*/  MUFU.SQRT R23, R23 ;  /* 0x0000001700177308 */ /* 0x000ea20000002000 */
[----:B------:R-:W-:Y:S01]  /*0820*/  FMUL R31, R31, R0 ;  /* 0x000000001f1f7220 */ /* 0x000fe20000400000 */
[----:B----4-:R-:W-:Y:S01]  /*0830*/  FMUL R33, R33, R6 ;  /* 0x0000000621217220 */ /* 0x010fe20000400000 */
[----:B0-----:R-:W-:Y:S01]  /*0840*/  FMUL R34, R34, R9 ;  /* 0x0000000922227220 */ /* 0x001fe20000400000 */
[----:B------:R-:W3:Y:S01]  /*0850*/  @!P1 LDG.E.EL R35, desc[UR4][R12.64] ;  /* 0x000000040c239981 */ /* 0x000ee2000c2e1900 */
[----:B------:R-:W-:Y:S01]  /*0860*/  CS2R R8, SRZ ;  /* 0x0000000000087805 */ /* 0x000fe2000001ff00 */
[----:B------:R-:W-:-:S02]  /*0870*/  IMAD.MOV.U32 R0, RZ, RZ, RZ ;  /* 0x000000ffff007224 */ /* 0x000fc400078e00ff */
[----:B-----5:R-:W-:Y:S01]  /*0880*/  FMUL R10, R10, R7 ;  /* 0x000000070a0a7220 */ /* 0x020fe20000400000 */
[----:B------:R-:W4:Y:S01]  /*0890*/  @!P1 LDG.E.EL R36, desc[UR4][R12.64] ;  /* 0x000000040c249981 */ /* 0x000f22000c2e1900 */
[----:B------:R-:W-:Y:S01]  /*08a0*/  CS2R R6, SRZ ;  /* 0x0000000000067805 */ /* 0x000fe2000001ff00 */
[----:B------:R-:W-:Y:S01]  /*08b0*/  IMAD.MOV.U32 R4, RZ, RZ, RZ ;  /* 0x000000ffff047224 */ /* 0x000fe200078e00ff */
[C---:B------:R-:W-:Y:S01]  /*08c0*/  FSETP.GEU.AND P5, PT, R30.reuse, 1.175494350822287508e-38, PT ;  /* 0x008000001e00780b */ /* 0x040fe20003fae000 */
[----:B------:R-:W5:Y:S04]  /*08d0*/  @!P1 LDG.E.EL R37, desc[UR4][R12.64] ;  /* 0x000000040c259981 */ /* 0x000f68000c2e1900 */
[----:B------:R0:W3:Y:S01]  /*08e0*/  @!P1 LDG.E.EL R38, desc[UR4][R12.64] ;  /* 0x000000040c269981 */ /* 0x0000e2000c2e1900 */
[----:B------:R-:W-:Y:S01]  /*08f0*/  @P4 FMUL R30, R30, 0.25 ;  /* 0x3e8000001e1e4820 */ /* 0x000fe20000400000 */
[----:B0-----:R-:W-:-:S04]  /*0900*/  IMAD.WIDE R12, R27, 0x4, R16 ;  /* 0x000000041b0c7825 */ /* 0x001fc800078e0210 */
[----:B------:R-:W-:Y:S01]  /*0910*/  IMAD.WIDE R16, R18, 0x4, R16 ;  /* 0x0000000412107825 */ /* 0x000fe200078e0210 */
[----:B--2---:R-:W-:-:S03]  /*0920*/  FSETP.GT.AND P6, PT, R23, 8.50705917302346158658e+37, PT ;  /* 0x7e8000001700780b */ /* 0x004fc60003fc4000 */
[----:B------:R-:W-:Y:S01]  /*0930*/  @!P5 FMUL R30, R30, 16777216 ;  /* 0x4b8000001e1ed820 */ /* 0x000fe20000400000 */
[----:B------:R-:W-:Y:S01]  /*0940*/  IMAD.MOV.U32 R11, RZ, RZ, RZ ;  /* 0x000000ffff0b7224 */ /* 0x000fe200078e00ff */
[----:B------:R-:W2:Y:S04]  /*0950*/  @!P0 LDG.E.EL R9, desc[UR4][R16.64] ;  /* 0x0000000410098981 */ /* 0x000ea8000c2e1900 */
[----:B------:R-:W2:Y:S04]  /*0960*/  @!P0 LDG.E.EL R6, desc[UR4][R16.64] ;  /* 0x0000000410068981 */ /* 0x000ea8000c2e1900 */
[----:B------:R-:W2:Y:S04]  /*0970*/  @!P0 LDG.E.EL R0, desc[UR4][R16.64] ;  /* 0x0000000410008981 */ /* 0x000ea8000c2e1900 */
[----:B------:R0:W2:Y:S01]  /*0980*/  @!P0 LDG.E.EL R4, desc[UR4][R16.64] ;  /* 0x0000000410048981 */ /* 0x0000a2000c2e1900 */
[----:B------:R-:W-:Y:S01]  /*0990*/  IMAD.WIDE R24, R18, 0x4, R24 ;  /* 0x0000000412187825 */ /* 0x000fe200078e0218 */
[----:B------:R-:W-:-:S02]  /*09a0*/  ISETP.GE.AND P3, PT, R27, 0x112, PT ;  /* 0x000001121b00780c */ /* 0x000fc40003f66270 */
[----:B------:R-:W2:Y:S01]  /*09b0*/  @!P1 LDG.E.EL R39, desc[UR4][R12.64] ;  /* 0x000000040c279981 */ /* 0x000ea2000c2e1900 */
[----:B------:R-:W-:-:S03]  /*09c0*/  ISETP.GT.AND P2, PT, R27, 0x111, !P1 ;  /* 0x000001111b00780c */ /* 0x000fc60004f44270 */
[----:B------:R-:W2:Y:S01]  /*09d0*/  @!P1 LDG.E.EL R40, desc[UR4][R12.64] ;  /* 0x000000040c289981 */ /* 0x000ea2000c2e1900 */
[----:B0-----:R-:W-:Y:S01]  /*09e0*/  IMAD R17, R28, 0x4480, R51 ;  /* 0x000044801c117824 */ /* 0x001fe200078e0233 */
[----:B------:R-:W-:Y:S02]  /*09f0*/  FSEL R51, R45, 1, P4 ;  /* 0x3f8000002d337808 */ /* 0x000fe40002000000 */
[----:B------:R-:W2:Y:S03]  /*0a00*/  @!P1 LDG.E.EL R41, desc[UR4][R12.64] ;  /* 0x000000040c299981 */ /* 0x000ea6000c2e1900 */
[----:B------:R-:W-:Y:S01]  /*0a10*/  @!P5 FMUL R51, R51, 16777216 ;  /* 0x4b8000003333d820 */ /* 0x000fe20000400000 */
[C---:B------:R-:W-:Y:S01]  /*0a20*/  FSETP.GEU.AND P5, PT, R23.reuse, 1.175494350822287508e-38, PT ;  /* 0x008000001700780b */ /* 0x040fe20003fae000 */
[----:B------:R-:W-:Y:S01]  /*0a30*/  @P6 FMUL R23, R23, 0.25 ;  /* 0x3e80000017176820 */ /* 0x000fe20000400000 */
[----:B------:R1:W2:Y:S01]  /*0a40*/  @!P1 LDG.E.EL R11, desc[UR4][R12.64] ;  /* 0x000000040c0b9981 */ /* 0x0002a2000c2e1900 */
[----:B------:R0:W0:Y:S01]  /*0a50*/  MUFU.RCP R28, R30 ;  /* 0x0000001e001c7308 */ /* 0x0000220000001000 */
[----:B------:R-:W-:-:S02]  /*0a60*/  ISETP.LT.AND P4, PT, R5, 0x11e00, !P3 ;  /* 0x00011e000500780c */ /* 0x000fc40005f81270 */
[----:B------:R-:W2:Y:S04]  /*0a70*/  @!P0 LDG.E.EL R3, desc[UR4][R24.64] ;  /* 0x0000000418038981 */ /* 0x000ea8000c2e1900 */
[----:B------:R-:W2:Y:S03]  /*0a80*/  @!P0 LDG.E.EL R2, desc[UR4][R24.64] ;  /* 0x0000000418028981 */ /* 0x000ea6000c2e1900 */
[----:B------:R-:W-:Y:S01]  /*0a90*/  @!P5 FMUL R23, R23, 16777216 ;  /* 0x4b8000001717d820 */ /* 0x000fe20000400000 */
[----:B------:R-:W2:Y:S01]  /*0aa0*/  @!P0 LDG.E.EL R7, desc[UR4][R24.64] ;  /* 0x0000000418078981 */ /* 0x000ea2000c2e1900 */
[----:B-1----:R-:W-:Y:S01]  /*0ab0*/  IMAD.WIDE R12, R27, 0x4, R14 ;  /* 0x000000041b0c7825 */ /* 0x002fe200078e020e */
[----:B------:R-:W-:-:S02]  /*0ac0*/  CS2R R26, SRZ ;  /* 0x00000000001a7805 */ /* 0x000fc4000001ff00 */
[----:B------:R1:W2:Y:S01]  /*0ad0*/  @!P0 LDG.E.EL R8, desc[UR4][R24.64] ;  /* 0x0000000418088981 */ /* 0x0002a2000c2e1900 */
[----:B------:R-:W-:Y:S01]  /*0ae0*/  IMAD.WIDE R14, R18, 0x4, R14 ;  /* 0x00000004120e7825 */ /* 0x000fe200078e020e */
[----:B------:R-:W1:Y:S02]  /*0af0*/  MUFU.RCP R23, R23 ;  /* 0x0000001700177308 */ /* 0x000e640000001000 */
[----:B------:R-:W2:Y:S01]  /*0b00*/  @!P1 LDG.E.EL R42, desc[UR4][R12.64] ;  /* 0x000000040c2a9981 */ /* 0x000ea2000c2e1900 */
[----:B------:R-:W-:Y:S01]  /*0b10*/  IMAD.WIDE R16, R17, 0x4, R52 ;  /* 0x0000000411107825 */ /* 0x000fe200078e0234 */
[----:B0-----:R-:W-:Y:S02]  /*0b20*/  FSEL R30, R45, 1, P6 ;  /* 0x3f8000002d1e7808 */ /* 0x001fe40003000000 */
[----:B------:R-:W2:Y:S01]  /*0b30*/  @!P1 LDG.E.EL R43, desc[UR4][R12.64] ;  /* 0x000000040c2b9981 */ /* 0x000ea2000c2e1900 */
[----:B-1----:R-:W-:-:S03]  /*0b40*/  CS2R R24, SRZ ;  /* 0x0000000000187805 */ /* 0x002fc6000001ff00 */
[----:B------:R-:W2:Y:S04]  /*0b50*/  @!P1 LDG.E.EL R44, desc[UR4][R12.64] ;  /* 0x000000040c2c9981 */ /* 0x000ea8000c2e1900 */
[----:B------:R0:W2:Y:S04]  /*0b60*/  @!P1 LDG.E.EL R24, desc[UR4][R12.64] ;  /* 0x000000040c189981 */ /* 0x0000a8000c2e1900 */
[----:B------:R-:W2:Y:S04]  /*0b70*/  @!P0 LDG.E.EL R26, desc[UR4][R14.64] ;  /* 0x000000040e1a8981 */ /* 0x000ea8000c2e1900 */
[----:B------:R-:W2:Y:S01]  /*0b80*/  @!P0 LDG.E.EL R25, desc[UR4][R14.64] ;  /* 0x000000040e198981 */ /* 0x000ea2000c2e1900 */
[----:B0-----:R-:W-:-:S03]  /*0b90*/  CS2R R12, SRZ ;  /* 0x00000000000c7805 */ /* 0x001fc6000001ff00 */
[----:B------:R-:W2:Y:S04]  /*0ba0*/  @!P0 LDG.E.EL R27, desc[UR4][R14.64] ;  /* 0x000000040e1b8981 */ /* 0x000ea8000c2e1900 */
[----:B------:R0:W2:Y:S01]  /*0bb0*/  @!P0 LDG.E.EL R29, desc[UR4][R14.64] ;  /* 0x000000040e1d8981 */ /* 0x0000a2000c2e1900 */
[----:B------:R-:W-:Y:S01]  /*0bc0*/  FMUL R28, R28, R51 ;  /* 0x000000331c1c7220 */ /* 0x000fe20000400000 */
[----:B------:R-:W-:Y:S01]  /*0bd0*/  @!P5 FMUL R30, R30, 16777216 ;  /* 0x4b8000001e1ed820 */ /* 0x000fe20000400000 */
[----:B------:R-:W-:Y:S01]  /*0be0*/  IMAD R51, R22, -0x4780, R47 ;  /* 0xffffb88016337824 */ /* 0x000fe200078e022f */
[----:B0-----:R-:W-:-:S03]  /*0bf0*/  CS2R R14, SRZ ;  /* 0x00000000000e7805 */ /* 0x001fc6000001ff00 */
[----:B------:R-:W-:-:S03]  /*0c00*/  IMAD R51, R22, 0x4480, R51 ;  /* 0x0000448016337824 */ /* 0x000fc600078e0233 */
[----:B------:R0:W2:Y:S01]  /*0c10*/  @P4 LDG.E.128 R12, desc[UR4][R16.64] ;  /* 0x00000004100c4981 */ /* 0x0000a2000c1e1d00 */
[----:B------:R-:W-:Y:S01]  /*0c20*/  FMUL R30, R23, R30 ;  /* 0x0000001e171e7220 */ /* 0x000fe20000400000 */
[----:B------:R-:W-:Y:S02]  /*0c30*/  IMAD.MOV.U32 R22, RZ, RZ, RZ ;  /* 0x000000ffff167224 */ /* 0x000fe400078e00ff */
[----:B------:R-:W-:Y:S01]  /*0c40*/  IMAD.MOV.U32 R23, RZ, RZ, RZ ;  /* 0x000000ffff177224 */ /* 0x000fe200078e00ff */
[----:B0-----:R-:W-:-:S04]  /*0c50*/  LEA R16, P5, R20, UR6, 0x2 ;  /* 0x0000000614107c11 */ /* 0x001fc8000f8a10ff */
[----:B------:R-:W-:Y:S02]  /*0c60*/  LEA.HI.X R17, R20, UR7, R21, 0x2, P5 ;  /* 0x0000000714117c11 */ /* 0x000fe4000a8f1415 */
[----:B------:R-:W-:-:S06]  /*0c70*/  CS2R R20, SRZ ;  /* 0x0000000000147805 */ /* 0x000fcc000001ff00 */
[----:B------:R0:W3:Y:S01]  /*0c80*/  @P2 LDG.E.128 R20, desc[UR4][R16.64+-0x11200] ;  /* 0xfeee000410142981 */ /* 0x0000e2000c1e1d00 */
[----:B------:R-:W-:-:S04]  /*0c90*/  FADD R50, R46, 9.9999997473787516356e-06 ;  /* 0x3727c5ac2e327421 */ /* 0x000fc80000000000 */
[----:B------:R-:W1:Y:S02]  /*0ca0*/  MUFU.SQRT R46, R50 ;  /* 0x00000032002e7308 */ /* 0x000e640000002000 */
[C---:B-1----:R-:W-:Y:S02]  /*0cb0*/  FSETP.GT.AND P5, PT, R46.reuse, 8.50705917302346158658e+37, PT ;  /* 0x7e8000002e00780b */ /* 0x042fe40003fa4000 */
[----:B------:R-:W-:Y:S02]  /*0cc0*/  FSETP.GEU.AND P6, PT, R46, 1.175494350822287508e-38, PT ;  /* 0x008000002e00780b */ /* 0x000fe40003fce000 */
[----:B------:R-:W-:-:S09]  /*0cd0*/  FSEL R45, R45, 1, P5 ;  /* 0x3f8000002d2d7808 */ /* 0x000fd20002800000 */
[----:B------:R-:W-:Y:S01]  /*0ce0*/  @P5 FMUL R46, R46, 0.25 ;  /* 0x3e8000002e2e5820 */ /* 0x000fe20000400000 */
[----:B------:R-:W-:Y:S01]  /*0cf0*/  ISETP.GE.AND P5, PT, R18, 0x112, PT ;  /* 0x000001121200780c */ /* 0x000fe20003fa6270 */
[----:B------:R-:W-:Y:S02]  /*0d00*/  @!P6 FMUL R45, R45, 16777216 ;  /* 0x4b8000002d2de820 */ /* 0x000fe40000400000 */
[----:B------:R-:W-:Y:S01]  /*0d10*/  @!P6 FMUL R46, R46, 16777216 ;  /* 0x4b8000002e2ee820 */ /* 0x000fe20000400000 */
[----:B------:R-:W-:Y:S01]  /*0d20*/  ISETP.LT.AND P6, PT, R47, 0x11e00, !P5 ;  /* 0x00011e002f00780c */ /* 0x000fe20006fc1270 */
[----:B------:R-:W-:Y:S01]  /*0d30*/  IMAD.WIDE R52, R51, 0x4, R52 ;  /* 0x0000000433347825 */ /* 0x000fe200078e0234 */
[----:B--2---:R-:W-:Y:S02]  /*0d40*/  SEL R48, R12, RZ, P4 ;  /* 0x000000ff0c307207 */ /* 0x004fe40002000000 */
[----:B------:R-:W-:Y:S02]  /*0d50*/  SEL R47, R13, RZ, P4 ;  /* 0x000000ff0d2f7207 */ /* 0x000fe40002000000 */
[----:B0-----:R-:W-:-:S02]  /*0d60*/  SEL R16, R14, RZ, P4 ;  /* 0x000000ff0e107207 */ /* 0x001fc40002000000 */
[----:B------:R-:W-:Y:S02]  /*0d70*/  SEL R17, R15, RZ, P4 ;  /* 0x000000ff0f117207 */ /* 0x000fe40002000000 */
[----:B------:R-:W-:-:S04]  /*0d80*/  LEA R50, P4, R19, UR6, 0x2 ;  /* 0x0000000613327c11 */ /* 0x000fc8000f8810ff */
[----:B------:R-:W-:Y:S02]  /*0d90*/  LEA.HI.X R51, R19, UR7, R49, 0x2, P4 ;  /* 0x0000000713337c11 */ /* 0x000fe4000a0f1431 */
[----:B------:R-:W-:Y:S02]  /*0da0*/  ISETP.GT.AND P4, PT, R18, 0x111, !P0 ;  /* 0x000001111200780c */ /* 0x000fe40004784270 */
[----:B------:R-:W-:Y:S02]  /*0db0*/  CS2R R12, SRZ ;  /* 0x00000000000c7805 */ /* 0x000fe4000001ff00 */
[----:B------:R-:W-:Y:S02]  /*0dc0*/  CS2R R14, SRZ ;  /* 0x00000000000e7805 */ /* 0x000fe4000001ff00 */
[----:B---3--:R-:W-:-:S04]  /*0dd0*/  SEL R19, R22, RZ, P2 ;  /* 0x000000ff16137207 */ /* 0x008fc80001000000 */
[----:B------:R0:W2:Y:S01]  /*0de0*/  @P6 LDG.E.128 R12, desc[UR4][R52.64] ;  /* 0x00000004340c6981 */ /* 0x0000a2000c1e1d00 */
[----:B------:R-:W-:Y:S02]  /*0df0*/  SEL R18, R23, RZ, P2 ;  /* 0x000000ff17127207 */ /* 0x000fe40001000000 */
[----:B------:R-:W-:Y:S02]  /*0e00*/  SEL R22, R16, R19, !P3 ;  /* 0x0000001310167207 */ /* 0x000fe40005800000 */
[----:B------:R-:W-:Y:S02]  /*0e10*/  SEL R23, R17, R18, !P3 ;  /* 0x0000001211177207 */ /* 0x000fe40005800000 */
[----:B------:R-:W-:Y:S02]  /*0e20*/  CS2R R16, SRZ ;  /* 0x0000000000107805 */ /* 0x000fe4000001ff00 */
[----:B------:R-:W-:-:S06]  /*0e30*/  CS2R R18, SRZ ;  /* 0x0000000000127805 */ /* 0x000fcc000001ff00 */
[----:B------:R-:W3:Y:S01]  /*0e40*/  @P4 LDG.E.128 R16, desc[UR4][R50.64+-0x11200] ;  /* 0xfeee000432104981 */ /* 0x000ee2000c1e1d00 */
[----:B------:R-:W-:Y:S02]  /*0e50*/  SEL R49, R20, RZ, P2 ;  /* 0x000000ff14317207 */ /* 0x000fe40001000000 */
[----:B0-----:R-:W-:Y:S02]  /*0e60*/  SEL R52, R21, RZ, P2 ;  /* 0x000000ff15347207 */ /* 0x001fe40001000000 */
[----:B------:R-:W-:Y:S02]  /*0e70*/  SEL R20, R48, R49, !P3 ;  /* 0x0000003130147207 */ /* 0x000fe40005800000 */
[----:B------:R-:W-:Y:S01]  /*0e80*/  SEL R21, R47, R52, !P3 ;  /* 0x000000342f157207 */ /* 0x000fe20005800000 */
[----:B------:R-:W-:Y:S02]  /*0e90*/  FADD R47, R23, -R38 ;  /* 0x80000026172f7221 */ /* 0x000fe40000000000 */
[----:B------:R-:W-:-:S02]  /*0ea0*/  FADD R38, R20, -R35 ;  /* 0x8000002314267221 */ /* 0x000fc40000000000 */
[----:B----4-:R-:W-:Y:S01]  /*0eb0*/  FADD R35, R21, -R36 ;  /* 0x8000002415237221 */ /* 0x010fe20000000000 */
[----:B-----5:R-:W-:Y:S01]  /*0ec0*/  FADD R48, R22, -R37 ;  /* 0x8000002516307221 */ /* 0x020fe20000000000 */
[----:B------:R-:W-:Y:S02]  /*0ed0*/  FMUL R37, R34, R47 ;  /* 0x0000002f22257220 */ /* 0x000fe40000400000 */
[----:B------:R-:W-:Y:S01]  /*0ee0*/  FMUL R36, R32, R35 ;  /* 0x0000002320247220 */ /* 0x000fe20000400000 */
[----:B------:R-:W-:Y:S01]  /*0ef0*/  FMUL R47, R33, R48 ;  /* 0x00000030212f7220 */ /* 0x000fe20000400000 */
[----:B------:R-:W0:Y:S01]  /*0f00*/  LDC.64 R34, c[0x0][0x240] ;  /* 0x00009000ff227b82 */ /* 0x000e220000000a00 */
[----:B------:R-:W1:Y:S07]  /*0f10*/  MUFU.RCP R46, R46 ;  /* 0x0000002e002e7308 */ /* 0x000e6e0000001000 */
[----:B------:R-:W4:Y:S01]  /*0f20*/  LDC.64 R32, c[0x0][0x248] ;  /* 0x00009200ff207b82 */ /* 0x000f220000000a00 */
[----:B------:R-:W-:Y:S01]  /*0f30*/  FMUL R31, R31, R38 ;  /* 0x000000261f1f7220 */ /* 0x000fe20000400000 */
[----:B------:R-:W-:Y:S01]  /*0f40*/  FFMA R40, R36, R40, R43 ;  /* 0x0000002824287223 */ /* 0x000fe2000000002b */
[----:B------:R-:W-:Y:S01]  /*0f50*/  FFMA R41, R47, R41, R44 ;  /* 0x000000292f297223 */ /* 0x000fe2000000002c */
[----:B------:R-:W-:Y:S01]  /*0f60*/  FFMA R24, R37, R11, R24 ;  /* 0x0000000b25187223 */ /* 0x000fe20000000018 */
[----:B------:R-:W-:Y:S01]  /*0f70*/  FFMA R39, R31, R39, R42 ;  /* 0x000000271f277223 */ /* 0x000fe2000000002a */
[----:B-1----:R-:W-:-:S03]  /*0f80*/  FMUL R45, R46, R45 ;  /* 0x0000002d2e2d7220 */ /* 0x002fc60000400000 */
[----:B------:R-:W-:Y:S02]  /*0f90*/  FSETP.GEU.AND P2, PT, R24, RZ, PT ;  /* 0x000000ff1800720b */ /* 0x000fe40003f4e000 */
[----:B------:R-:W-:Y:S01]  /*0fa0*/  FSETP.GEU.AND P3, PT, R41, RZ, PT ;  /* 0x000000ff2900720b */ /* 0x000fe20003f6e000 */
[----:B0-----:R-:W-:-:S04]  /*0fb0*/  IMAD.WIDE R34, R5, 0x4, R34 ;  /* 0x0000000405227825 */ /* 0x001fc800078e0222 */
[----:B----4-:R-:W-:Y:S01]  /*0fc0*/  IMAD.WIDE R32, R5, 0x4, R32 ;  /* 0x0000000405207825 */ /* 0x010fe200078e0220 */
[----:B------:R0:W-:Y:S01]  /*0fd0*/  @!P1 STG.E.128 desc[UR4][R34.64], R20 ;  /* 0x0000001422009986 */ /* 0x0001e2000c101d04 */
[----:B--2---:R-:W-:Y:S02]  /*0fe0*/  SEL R12, R12, RZ, P6 ;  /* 0x000000ff0c0c7207 */ /* 0x004fe40003000000 */
[----:B------:R-:W-:Y:S02]  /*0ff0*/  SEL R13, R13, RZ, P6 ;  /* 0x000000ff0d0d7207 */ /* 0x000fe40003000000 */
[----:B------:R-:W-:Y:S02]  /*1000*/  SEL R15, R15, RZ, P6 ;  /* 0x000000ff0f0f7207 */ /* 0x000fe40003000000 */
[----:B------:R-:W-:Y:S02]  /*1010*/  SEL R14, R14, RZ, P6 ;  /* 0x000000ff0e0e7207 */ /* 0x000fe40003000000 */
[----:B---3--:R-:W-:-:S02]  /*1020*/  @P5 SEL R12, R16, RZ, P4 ;  /* 0x000000ff100c5207 */ /* 0x008fc40002000000 */
[----:B------:R-:W-:Y:S02]  /*1030*/  @P5 SEL R13, R17, RZ, P4 ;  /* 0x000000ff110d5207 */ /* 0x000fe40002000000 */
[----:B------:R-:W-:Y:S02]  /*1040*/  @P5 SEL R15, R19, RZ, P4 ;  /* 0x000000ff130f5207 */ /* 0x000fe40002000000 */
[----:B------:R-:W-:Y:S01]  /*1050*/  @P5 SEL R14, R18, RZ, P4 ;  /* 0x000000ff120e5207 */ /* 0x000fe20002000000 */
[----:B------:R-:W-:Y:S01]  /*1060*/  FADD R3, R12, -R3 ;  /* 0x800000030c037221 */ /* 0x000fe20000000000 */
[----:B------:R-:W-:Y:S01]  /*1070*/  FADD R11, R13, -R2 ;  /* 0x800000020d0b7221 */ /* 0x000fe20000000000 */
[----:B------:R-:W-:Y:S02]  /*1080*/  FADD R8, R15, -R8 ;  /* 0x800000080f087221 */ /* 0x000fe40000000000 */
[----:B------:R-:W-:Y:S01]  /*1090*/  FADD R7, R14, -R7 ;  /* 0x800000070e077221 */ /* 0x000fe20000000000 */
[----:B------:R-:W-:Y:S01]  /*10a0*/  FMUL R3, R10, R3 ;  /* 0x000000030a037220 */ /* 0x000fe20000400000 */
[----:B------:R-:W-:Y:S01]  /*10b0*/  FSETP.GEU.AND P4, PT, R40, RZ, PT ;  /* 0x000000ff2800720b */ /* 0x000fe20003f8e000 */
[----:B------:R-:W-:Y:S01]  /*10c0*/  FMUL R28, R28, R11 ;  /* 0x0000000b1c1c7220 */ /* 0x000fe20000400000 */
[----:B------:R-:W-:Y:S01]  /*10d0*/  FSETP.GEU.AND P5, PT, R39, RZ, PT ;  /* 0x000000ff2700720b */ /* 0x000fe20003fae000 */
[----:B------:R-:W-:Y:S01]  /*10e0*/  FMUL R2, R45, R8 ;  /* 0x000000082d027220 */ /* 0x000fe20000400000 */
[----:B------:R-:W-:Y:S01]  /*10f0*/  FMUL R30, R30, R7 ;  /* 0x000000071e1e7220 */ /* 0x000fe20000400000 */
[----:B------:R-:W-:Y:S01]  /*1100*/  FFMA R3, R3, R9, R26 ;  /* 0x0000000903037223 */ /* 0x000fe2000000001a */
[----:B------:R-:W-:Y:S01]  /*1110*/  SEL R11, R24, RZ, P2 ;  /* 0x000000ff180b7207 */ /* 0x000fe20001000000 */
[----:B------:R-:W-:Y:S01]  /*1120*/  FFMA R6, R28, R6, R25 ;  /* 0x000000061c067223 */ /* 0x000fe20000000019 */
[----:B------:R-:W-:Y:S01]  /*1130*/  SEL R10, R41, RZ, P3 ;  /* 0x000000ff290a7207 */ /* 0x000fe20001800000 */
[----:B------:R-:W-:Y:S01]  /*1140*/  FFMA R2, R2, R4, R29 ;  /* 0x0000000402027223 */ /* 0x000fe2000000001d */
[----:B------:R-:W-:Y:S01]  /*1150*/  SEL R9, R40, RZ, P4 ;  /* 0x000000ff28097207 */ /* 0x000fe20002000000 */
[----:B------:R-:W-:Y:S01]  /*1160*/  FFMA R0, R30, R0, R27 ;  /* 0x000000001e007223 */ /* 0x000fe2000000001b */
[----:B------:R-:W-:Y:S01]  /*1170*/  SEL R8, R39, RZ, P5 ;  /* 0x000000ff27087207 */ /* 0x000fe20002800000 */
[----:B------:R0:W-:Y:S01]  /*1180*/  @!P0 STG.E.128 desc[UR4][R34.64+0x800], R12 ;  /* 0x0008000c22008986 */ /* 0x0001e2000c101d04 */
[----:B------:R-:W-:-:S02]  /*1190*/  FSETP.GEU.AND P3, PT, R6, RZ, PT ;  /* 0x000000ff0600720b */ /* 0x000fc40003f6e000 */
[----:B------:R-:W-:Y:S01]  /*11a0*/  FSETP.GEU.AND P2, PT, R0, RZ, PT ;  /* 0x000000ff0000720b */ /* 0x000fe20003f4e000 */
[----:B------:R0:W-:Y:S01]  /*11b0*/  @!P1 STG.E.128 desc[UR4][R32.64], R8 ;  /* 0x0000000820009986 */ /* 0x0001e2000c101d04 */
[C---:B------:R-:W-:Y:S02]  /*11c0*/  FSETP.GEU.AND P1, PT, R2.reuse, RZ, PT ;  /* 0x000000ff0200720b */ /* 0x040fe40003f2e000 */
[----:B------:R-:W-:Y:S02]  /*11d0*/  FSETP.GEU.AND P4, PT, R3, RZ, PT ;  /* 0x000000ff0300720b */ /* 0x000fe40003f8e000 */
[----:B------:R-:W-:Y:S02]  /*11e0*/  SEL R19, R2, RZ, P1 ;  /* 0x000000ff02137207 */ /* 0x000fe40000800000 */
[----:B------:R-:W-:Y:S02]  /*11f0*/  SEL R18, R0, RZ, P2 ;  /* 0x000000ff00127207 */ /* 0x000fe40001000000 */
[----:B------:R-:W-:-:S02]  /*1200*/  SEL R17, R6, RZ, P3 ;  /* 0x000000ff06117207 */ /* 0x000fc40001800000 */
[----:B------:R-:W-:Y:S01]  /*1210*/  SEL R16, R3, RZ, P4 ;  /* 0x000000ff03107207 */ /* 0x000fe20002000000 */
[----:B0-----:R-:W-:Y:S06]  /*1220*/  @P0 EXIT ;  /* 0x000000000000094d */ /* 0x001fec0003800000 */
[----:B------:R-:W-:Y:S01]  /*1230*/  STG.E.128 desc[UR4][R32.64+0x800], R16 ;  /* 0x0008001020007986 */ /* 0x000fe2000c101d04 */
[----:B------:R-:W-:Y:S05]  /*1240*/  EXIT ;  /* 0x000000000000794d */ /* 0x000fea0003800000 */
.L_x_0:
[----:B------:R-:W-:-:S00]  /*1250*/  BRA `(.L_x_0) ;  /* 0xfffffffc00fc7947 */ /* 0x000fc0000383ffff */
[----:B------:R-:W-:-:S00]  /*1260*/  NOP ;  /* 0x0000000000007918 */ /* 0x000fc00000000000 */
        /* <DEDUP_REMOVED lines=9> */
.L_x_1:


//--------------------- .nv.global.init           --------------------------
	.section	.nv.global.init,"aw",@progbits
.nv.global.init:
	.type		_$_str,@object
	.size		_$_str,(_$_str_$_2 - _$_str)
_$_str:
        /*0000*/ 	.byte	0x5f, 0x5f, 0x43, 0x55, 0x44, 0x41, 0x5f, 0x46, 0x54, 0x5a, 0x00
	.type		_$_str_$_2,@object
	.size		_$_str_$_2,(.L_1 - _$_str_$_2)
_$_str_$_2:
        /*000b*/ 	.byte	0x5f, 0x5f, 0x43, 0x55, 0x44, 0x41, 0x5f, 0x50, 0x52, 0x45, 0x43, 0x5f, 0x53, 0x51, 0x52, 0x54
        /*001b*/ 	.byte	0x00
.L_1:


//--------------------- .nv.constant0.triton_poi_fused__native_batch_norm_legit_no_training_cat_relu_39 --------------------------
	.section	.nv.constant0.triton_poi_fused__native_batch_norm_legit_no_training_cat_relu_39,"a",@progbits
	.sectionflags	@""
	.align	4
.nv.constant0.triton_poi_fused__native_batch_norm_legit_no_training_cat_relu_39:
	.zero		596
